//
// Generated by NVIDIA NVVM Compiler
//
// Compiler Build ID: CL-36424714
// Cuda compilation tools, release 13.0, V13.0.88
// Based on NVVM 20.0.0
//

.version 9.0
.target sm_100
.address_size 64

	// .globl	_Z4summPiS_S_

.visible .entry _Z4summPiS_S_(
	.param .u64 .ptr .align 1 _Z4summPiS_S__param_0,
	.param .u64 .ptr .align 1 _Z4summPiS_S__param_1,
	.param .u64 .ptr .align 1 _Z4summPiS_S__param_2
)
{
	.reg .b32 	%r<13>;
	.reg .b64 	%rd<11>;

	ld.param.u64 	%rd1, [_Z4summPiS_S__param_0];
	ld.param.u64 	%rd2, [_Z4summPiS_S__param_1];
	ld.param.u64 	%rd3, [_Z4summPiS_S__param_2];
	cvta.to.global.u64 	%rd4, %rd3;
	cvta.to.global.u64 	%rd5, %rd2;
	cvta.to.global.u64 	%rd6, %rd1;
	mov.u32 	%r1, %ctaid.x;
	mov.u32 	%r2, %ntid.x;
	mov.u32 	%r3, %tid.x;
	mad.lo.s32 	%r4, %r1, %r2, %r3;
	mov.u32 	%r5, %ctaid.y;
	mov.u32 	%r6, %ntid.y;
	mov.u32 	%r7, %tid.y;
	mad.lo.s32 	%r8, %r5, %r6, %r7;
	mad.lo.s32 	%r9, %r4, 10, %r8;
	mul.wide.s32 	%rd7, %r9, 4;
	add.s64 	%rd8, %rd6, %rd7;
	ld.global.u32 	%r10, [%rd8];
	add.s64 	%rd9, %rd5, %rd7;
	ld.global.u32 	%r11, [%rd9];
	add.s32 	%r12, %r11, %r10;
	add.s64 	%rd10, %rd4, %rd7;
	st.global.u32 	[%rd10], %r12;
	ret;

}


// ===== COMPILED SASS (sm_100) =====

	.target	sm_100

	.elftype	@"ET_EXEC"


//--------------------- .note.nv.tkinfo           --------------------------
	.section	.note.nv.tkinfo,"",@"SHT_NOTE"
	.sectionflags	@"SHF_NOTE_NV_TKINFO"
	.tkinfo
        /*0018*/ 	.word	0x00000002
        /*0030*/ 	.string	""
        /*0030*/ 	.string	"ptxas"
        /*0030*/ 	.string	"Cuda compilation tools, release 13.0, V13.0.88"
        /*0030*/ 	.string	"Build cuda_13.0.r13.0/compiler.36424714_0"
        /*0030*/ 	.string	"-arch sm_100 -m 64 "



//--------------------- .note.nv.cuinfo           --------------------------
	.section	.note.nv.cuinfo,"",@"SHT_NOTE"
	.sectionflags	@"SHF_NOTE_NV_CUINFO"
        /*0018*/ 	.short	0x0002
        /*001a*/ 	.short	0x0064
        /*001c*/ 	.short	0x0082
	.zero		2


//--------------------- .nv.info                  --------------------------
	.section	.nv.info,"",@"SHT_CUDA_INFO"
	.align	4


	//----- nvinfo : EIATTR_REGCOUNT
	.align		4
        /*0000*/ 	.byte	0x04, 0x2f
        /*0002*/ 	.short	(.L_1 - .L_0)
	.align		4
.L_0:
        /*0004*/ 	.word	index@(_Z4summPiS_S_)
        /*0008*/ 	.word	0x0000000c


	//----- nvinfo : EIATTR_FRAME_SIZE
	.align		4
.L_1:
        /*000c*/ 	.byte	0x04, 0x11
        /*000e*/ 	.short	(.L_3 - .L_2)
	.align		4
.L_2:
        /*0010*/ 	.word	index@(_Z4summPiS_S_)
        /*0014*/ 	.word	0x00000000


	//----- nvinfo : EIATTR_MIN_STACK_SIZE
	.align		4
.L_3:
        /*0018*/ 	.byte	0x04, 0x12
        /*001a*/ 	.short	(.L_5 - .L_4)
	.align		4
.L_4:
        /*001c*/ 	.word	index@(_Z4summPiS_S_)
        /*0020*/ 	.word	0x00000000
.L_5:


//--------------------- .nv.compat                --------------------------
	.section	.nv.compat,"",@"SHT_CUDA_COMPAT_INFO"
	.align	4
        /*0000*/ 	.byte	0x02, 0x09, 0x00, 0x00, 0x02, 0x02, 0x01, 0x00, 0x02, 0x05, 0x05, 0x00, 0x03, 0x07, 0x01, 0x01
        /*0010*/ 	.byte	0x02, 0x03, 0x00, 0x00, 0x02, 0x06, 0x01, 0x00, 0x04, 0x0b, 0x08, 0x00, 0x09, 0x00, 0x00, 0x00
        /*0020*/ 	.byte	0x00, 0x00, 0x00, 0x00


//--------------------- .nv.info._Z4summPiS_S_    --------------------------
	.section	.nv.info._Z4summPiS_S_,"",@"SHT_CUDA_INFO"
	.sectionflags	@""
	.align	4


	//----- nvinfo : EIATTR_CUDA_API_VERSION
	.align		4
        /*0000*/ 	.byte	0x04, 0x37
        /*0002*/ 	.short	(.L_7 - .L_6)
.L_6:
        /*0004*/ 	.word	0x00000082


	//----- nvinfo : EIATTR_KPARAM_INFO
	.align		4
.L_7:
        /*0008*/ 	.byte	0x04, 0x17
        /*000a*/ 	.short	(.L_9 - .L_8)
.L_8:
        /*000c*/ 	.word	0x00000000
        /*0010*/ 	.short	0x0002
        /*0012*/ 	.short	0x0010
        /*0014*/ 	.byte	0x00, 0xf5, 0x21, 0x00


	//----- nvinfo : EIATTR_KPARAM_INFO
	.align		4
.L_9:
        /*0018*/ 	.byte	0x04, 0x17
        /*001a*/ 	.short	(.L_11 - .L_10)
.L_10:
        /*001c*/ 	.word	0x00000000
        /*0020*/ 	.short	0x0001
        /*0022*/ 	.short	0x0008
        /*0024*/ 	.byte	0x00, 0xf5, 0x21, 0x00


	//----- nvinfo : EIATTR_KPARAM_INFO
	.align		4
.L_11:
        /*0028*/ 	.byte	0x04, 0x17
        /*002a*/ 	.short	(.L_13 - .L_12)
.L_12:
        /*002c*/ 	.word	0x00000000
        /*0030*/ 	.short	0x0000
        /*0032*/ 	.short	0x0000
        /*0034*/ 	.byte	0x00, 0xf5, 0x21, 0x00


	//----- nvinfo : EIATTR_SPARSE_MMA_MASK
	.align		4
.L_13:
        /*0038*/ 	.byte	0x03, 0x50
        /*003a*/ 	.short	0x0000


	//----- nvinfo : EIATTR_MAXREG_COUNT
	.align		4
        /*003c*/ 	.byte	0x03, 0x1b
        /*003e*/ 	.short	0x00ff


	//----- nvinfo : EIATTR_MERCURY_ISA_VERSION
	.align		4
        /*0040*/ 	.byte	0x03, 0x5f
        /*0042*/ 	.short	0x0101


	//----- nvinfo : EIATTR_VRC_CTA_INIT_COUNT
	.align		4
        /*0044*/ 	.byte	0x02, 0x4a
	.zero		1
	.zero		1


	//----- nvinfo : EIATTR_EXIT_INSTR_OFFSETS
	.align		4
        /*0048*/ 	.byte	0x04, 0x1c
        /*004a*/ 	.short	(.L_15 - .L_14)


	//   ....[0]....
.L_14:
        /*004c*/ 	.word	0x00000150


	//----- nvinfo : EIATTR_CBANK_PARAM_SIZE
	.align		4
.L_15:
        /*0050*/ 	.byte	0x03, 0x19
        /*0052*/ 	.short	0x0018


	//----- nvinfo : EIATTR_PARAM_CBANK
	.align		4
        /*0054*/ 	.byte	0x04, 0x0a
        /*0056*/ 	.short	(.L_17 - .L_16)
	.align		4
.L_16:
        /*0058*/ 	.word	index@(.nv.constant0._Z4summPiS_S_)
        /*005c*/ 	.short	0x0380
        /*005e*/ 	.short	0x0018


	//----- nvinfo : EIATTR_SW_WAR
	.align		4
.L_17:
        /*0060*/ 	.byte	0x04, 0x36
        /*0062*/ 	.short	(.L_19 - .L_18)
.L_18:
        /*0064*/ 	.word	0x00000008
.L_19:


//--------------------- .nv.callgraph             --------------------------
	.section	.nv.callgraph,"",@"SHT_CUDA_CALLGRAPH"
	.align	4
	.sectionentsize	8
	.align		4
        /*0000*/ 	.word	0x00000000
	.align		4
        /*0004*/ 	.word	0xffffffff
	.align		4
        /*0008*/ 	.word	0x00000000
	.align		4
        /*000c*/ 	.word	0xfffffffe
	.align		4
        /*0010*/ 	.word	0x00000000
	.align		4
        /*0014*/ 	.word	0xfffffffd
	.align		4
        /*0018*/ 	.word	0x00000000
	.align		4
        /*001c*/ 	.word	0xfffffffc


//--------------------- .text._Z4summPiS_S_       --------------------------
	.section	.text._Z4summPiS_S_,"ax",@progbits
	.align	128
        .global         _Z4summPiS_S_
        .type           _Z4summPiS_S_,@function
        .size           _Z4summPiS_S_,(.L_x_1 - _Z4summPiS_S_)
        .other          _Z4summPiS_S_,@"STO_CUDA_ENTRY STV_DEFAULT"
_Z4summPiS_S_:
.text._Z4summPiS_S_:
[----:B------:R-:W-:Y:S01]  /*0000*/  LDC R1, c[0x0][0x37c] ;  /* 0x0000df00ff017b82 */ /* 0x000fe20000000800 */
[----:B------:R-:W0:Y:S07]  /*0010*/  S2R R7, SR_TID.X ;  /* 0x0000000000077919 */ /* 0x000e2e0000002100 */
[----:B------:R-:W0:Y:S01]  /*0020*/  S2UR UR6, SR_CTAID.X ;  /* 0x00000000000679c3 */ /* 0x000e220000002500 */
[----:B------:R-:W1:Y:S01]  /*0030*/  LDCU.64 UR4, c[0x0][0x358] ;  /* 0x00006b00ff0477ac */ /* 0x000e620008000a00 */
[----:B------:R-:W2:Y:S06]  /*0040*/  S2R R9, SR_TID.Y ;  /* 0x0000000000097919 */ /* 0x000eac0000002200 */
[----:B------:R-:W0:Y:S08]  /*0050*/  LDC R0, c[0x0][0x360] ;  /* 0x0000d800ff007b82 */ /* 0x000e300000000800 */
[----:B------:R-:W2:Y:S08]  /*0060*/  S2UR UR7, SR_CTAID.Y ;  /* 0x00000000000779c3 */ /* 0x000eb00000002600 */
[----:B------:R-:W2:Y:S08]  /*0070*/  LDC R6, c[0x0][0x364] ;  /* 0x0000d900ff067b82 */ /* 0x000eb00000000800 */
[----:B------:R-:W3:Y:S01]  /*0080*/  LDC.64 R2, c[0x0][0x380] ;  /* 0x0000e000ff027b82 */ /* 0x000ee20000000a00 */
[----:B0-----:R-:W-:-:S07]  /*0090*/  IMAD R0, R0, UR6, R7 ;  /* 0x0000000600007c24 */ /* 0x001fce000f8e0207 */
[----:B------:R-:W0:Y:S01]  /*00a0*/  LDC.64 R4, c[0x0][0x388] ;  /* 0x0000e200ff047b82 */ /* 0x000e220000000a00 */
[----:B--2---:R-:W-:-:S04]  /*00b0*/  IMAD R7, R6, UR7, R9 ;  /* 0x0000000706077c24 */ /* 0x004fc8000f8e0209 */
[----:B------:R-:W-:-:S03]  /*00c0*/  IMAD R9, R0, 0xa, R7 ;  /* 0x0000000a00097824 */ /* 0x000fc600078e0207 */
[----:B------:R-:W2:Y:S01]  /*00d0*/  LDC.64 R6, c[0x0][0x390] ;  /* 0x0000e400ff067b82 */ /* 0x000ea20000000a00 */
[----:B---3--:R-:W-:-:S06]  /*00e0*/  IMAD.WIDE R2, R9, 0x4, R2 ;  /* 0x0000000409027825 */ /* 0x008fcc00078e0202 */
[----:B-1----:R-:W3:Y:S01]  /*00f0*/  LDG.E R2, desc[UR4][R2.64] ;  /* 0x0000000402027981 */ /* 0x002ee2000c1e1900 */
[----:B0-----:R-:W-:-:S06]  /*0100*/  IMAD.WIDE R4, R9, 0x4, R4 ;  /* 0x0000000409047825 */ /* 0x001fcc00078e0204 */
[----:B------:R-:W3:Y:S01]  /*0110*/  LDG.E R5, desc[UR4][R4.64] ;  /* 0x0000000404057981 */ /* 0x000ee2000c1e1900 */
[----:B--2---:R-:W-:Y:S01]  /*0120*/  IMAD.WIDE R6, R9, 0x4, R6 ;  /* 0x0000000409067825 */ /* 0x004fe200078e0206 */
[----:B---3--:R-:W-:-:S05]  /*0130*/  IADD3 R9, PT, PT, R2, R5, RZ ;  /* 0x0000000502097210 */ /* 0x008fca0007ffe0ff */
[----:B------:R-:W-:Y:S01]  /*0140*/  STG.E desc[UR4][R6.64], R9 ;  /* 0x0000000906007986 */ /* 0x000fe2000c101904 */
[----:B------:R-:W-:Y:S05]  /*0150*/  EXIT ;  /* 0x000000000000794d */ /* 0x000fea0003800000 */
.L_x_0:
[----:B------:R-:W-:-:S00]  /*0160*/  BRA `(.L_x_0) ;  /* 0xfffffffc00fc7947 */ /* 0x000fc0000383ffff */
[----:B------:R-:W-:-:S00]  /*0170*/  NOP ;  /* 0x0000000000007918 */ /* 0x000fc00000000000 */
        /* <DEDUP_REMOVED lines=8> */
.L_x_1:


//--------------------- .nv.shared.reserved.0     --------------------------
	.section	.nv.shared.reserved.0,"aw",@nobits
	.weak		__nv_reservedSMEM_offset_0_alias
	.size		__nv_reservedSMEM_offset_0_alias, 0, 64
	.other		__nv_reservedSMEM_offset_0_alias,@"STO_CUDA_RESERVED_SHARED STV_DEFAULT"
__nv_reservedSMEM_offset_0_alias:
	.zero		0
	.zero		64


//--------------------- .nv.constant0._Z4summPiS_S_ --------------------------
	.section	.nv.constant0._Z4summPiS_S_,"a",@progbits
	.sectionflags	@""
	.align	4
.nv.constant0._Z4summPiS_S_:
	.zero		920


//--------------------- SYMBOLS --------------------------

	.type		.nv.reservedSmem.offset0,@object
	.size		.nv.reservedSmem.offset0,0x4
